//
// Generated by NVIDIA NVVM Compiler
//
// Compiler Build ID: CL-36424714
// Cuda compilation tools, release 13.0, V13.0.88
// Based on NVVM 20.0.0
//

.version 9.0
.target sm_100
.address_size 64

	// .globl	_Z10cal_dist_3PdS_PiS0_i
.extern .shared .align 16 .b8 vecs_shared[];

.visible .entry _Z10cal_dist_3PdS_PiS0_i(
	.param .u64 .ptr .align 1 _Z10cal_dist_3PdS_PiS0_i_param_0,
	.param .u64 .ptr .align 1 _Z10cal_dist_3PdS_PiS0_i_param_1,
	.param .u64 .ptr .align 1 _Z10cal_dist_3PdS_PiS0_i_param_2,
	.param .u64 .ptr .align 1 _Z10cal_dist_3PdS_PiS0_i_param_3,
	.param .u32 _Z10cal_dist_3PdS_PiS0_i_param_4
)
{
	.reg .pred 	%p<10>;
	.reg .b32 	%r<61>;
	.reg .b32 	%f<16>;
	.reg .b64 	%rd<32>;
	.reg .b64 	%fd<99>;

	ld.param.u64 	%rd3, [_Z10cal_dist_3PdS_PiS0_i_param_0];
	ld.param.u64 	%rd4, [_Z10cal_dist_3PdS_PiS0_i_param_1];
	ld.param.u64 	%rd5, [_Z10cal_dist_3PdS_PiS0_i_param_2];
	ld.param.u64 	%rd6, [_Z10cal_dist_3PdS_PiS0_i_param_3];
	ld.param.u32 	%r26, [_Z10cal_dist_3PdS_PiS0_i_param_4];
	cvta.to.global.u64 	%rd1, %rd4;
	cvta.to.global.u64 	%rd7, %rd6;
	cvta.to.global.u64 	%rd8, %rd5;
	mov.u32 	%r1, %tid.x;
	mov.u32 	%r2, %ctaid.y;
	mul.wide.u32 	%rd9, %r2, 4;
	add.s64 	%rd10, %rd8, %rd9;
	ld.global.u32 	%r27, [%rd10];
	add.s32 	%r3, %r27, -1;
	mul.wide.u32 	%rd11, %r1, 4;
	add.s64 	%rd12, %rd7, %rd11;
	ld.global.u32 	%r4, [%rd12];
	setp.lt.s32 	%p1, %r26, 1;
	mov.f64 	%fd98, 0d0000000000000000;
	@%p1 bra 	$L__BB0_12;
	add.s32 	%r29, %r3, %r4;
	mul.lo.s32 	%r5, %r29, %r26;
	mul.lo.s32 	%r6, %r26, %r1;
	mul.lo.s32 	%r7, %r3, %r26;
	and.b32  	%r8, %r26, 7;
	setp.lt.u32 	%p2, %r26, 8;
	mov.b32 	%r59, 0;
	mov.f64 	%fd98, 0d0000000000000000;
	@%p2 bra 	$L__BB0_4;
	and.b32  	%r59, %r26, 2147483640;
	neg.s32 	%r57, %r59;
	add.s64 	%rd2, %rd1, 32;
	shl.b32 	%r30, %r6, 2;
	mov.u32 	%r31, vecs_shared;
	add.s32 	%r32, %r30, %r31;
	add.s32 	%r55, %r32, 16;
	mov.f64 	%fd98, 0d0000000000000000;
	mov.u32 	%r54, %r7;
	mov.u32 	%r56, %r5;
$L__BB0_3:
	.pragma "nounroll";
	mul.wide.s32 	%rd13, %r56, 8;
	add.s64 	%rd14, %rd2, %rd13;
	mul.wide.s32 	%rd15, %r54, 8;
	add.s64 	%rd16, %rd2, %rd15;
	ld.global.f64 	%fd17, [%rd14+-32];
	cvt.rn.f32.f64 	%f1, %fd17;
	st.shared.f32 	[%r55+-16], %f1;
	cvt.f64.f32 	%fd18, %f1;
	ld.global.f64 	%fd19, [%rd16+-32];
	sub.f64 	%fd20, %fd18, %fd19;
	fma.rn.f64 	%fd21, %fd20, %fd20, %fd98;
	ld.global.f64 	%fd22, [%rd14+-24];
	cvt.rn.f32.f64 	%f2, %fd22;
	st.shared.f32 	[%r55+-12], %f2;
	cvt.f64.f32 	%fd23, %f2;
	ld.global.f64 	%fd24, [%rd16+-24];
	sub.f64 	%fd25, %fd23, %fd24;
	fma.rn.f64 	%fd26, %fd25, %fd25, %fd21;
	ld.global.f64 	%fd27, [%rd14+-16];
	cvt.rn.f32.f64 	%f3, %fd27;
	st.shared.f32 	[%r55+-8], %f3;
	cvt.f64.f32 	%fd28, %f3;
	ld.global.f64 	%fd29, [%rd16+-16];
	sub.f64 	%fd30, %fd28, %fd29;
	fma.rn.f64 	%fd31, %fd30, %fd30, %fd26;
	ld.global.f64 	%fd32, [%rd14+-8];
	cvt.rn.f32.f64 	%f4, %fd32;
	st.shared.f32 	[%r55+-4], %f4;
	cvt.f64.f32 	%fd33, %f4;
	ld.global.f64 	%fd34, [%rd16+-8];
	sub.f64 	%fd35, %fd33, %fd34;
	fma.rn.f64 	%fd36, %fd35, %fd35, %fd31;
	ld.global.f64 	%fd37, [%rd14];
	cvt.rn.f32.f64 	%f5, %fd37;
	st.shared.f32 	[%r55], %f5;
	cvt.f64.f32 	%fd38, %f5;
	ld.global.f64 	%fd39, [%rd16];
	sub.f64 	%fd40, %fd38, %fd39;
	fma.rn.f64 	%fd41, %fd40, %fd40, %fd36;
	ld.global.f64 	%fd42, [%rd14+8];
	cvt.rn.f32.f64 	%f6, %fd42;
	st.shared.f32 	[%r55+4], %f6;
	cvt.f64.f32 	%fd43, %f6;
	ld.global.f64 	%fd44, [%rd16+8];
	sub.f64 	%fd45, %fd43, %fd44;
	fma.rn.f64 	%fd46, %fd45, %fd45, %fd41;
	ld.global.f64 	%fd47, [%rd14+16];
	cvt.rn.f32.f64 	%f7, %fd47;
	st.shared.f32 	[%r55+8], %f7;
	cvt.f64.f32 	%fd48, %f7;
	ld.global.f64 	%fd49, [%rd16+16];
	sub.f64 	%fd50, %fd48, %fd49;
	fma.rn.f64 	%fd51, %fd50, %fd50, %fd46;
	ld.global.f64 	%fd52, [%rd14+24];
	cvt.rn.f32.f64 	%f8, %fd52;
	st.shared.f32 	[%r55+12], %f8;
	cvt.f64.f32 	%fd53, %f8;
	ld.global.f64 	%fd54, [%rd16+24];
	sub.f64 	%fd55, %fd53, %fd54;
	fma.rn.f64 	%fd98, %fd55, %fd55, %fd51;
	add.s32 	%r57, %r57, 8;
	add.s32 	%r56, %r56, 8;
	add.s32 	%r55, %r55, 32;
	add.s32 	%r54, %r54, 8;
	setp.ne.s32 	%p3, %r57, 0;
	@%p3 bra 	$L__BB0_3;
$L__BB0_4:
	setp.eq.s32 	%p4, %r8, 0;
	@%p4 bra 	$L__BB0_12;
	and.b32  	%r21, %r26, 3;
	setp.lt.u32 	%p5, %r8, 4;
	@%p5 bra 	$L__BB0_7;
	add.s32 	%r33, %r59, %r5;
	mul.wide.s32 	%rd17, %r33, 8;
	add.s64 	%rd18, %rd1, %rd17;
	ld.global.f64 	%fd57, [%rd18];
	cvt.rn.f32.f64 	%f9, %fd57;
	add.s32 	%r34, %r59, %r6;
	shl.b32 	%r35, %r34, 2;
	mov.u32 	%r36, vecs_shared;
	add.s32 	%r37, %r36, %r35;
	st.shared.f32 	[%r37], %f9;
	cvt.f64.f32 	%fd58, %f9;
	add.s32 	%r38, %r59, %r7;
	mul.wide.s32 	%rd19, %r38, 8;
	add.s64 	%rd20, %rd1, %rd19;
	ld.global.f64 	%fd59, [%rd20];
	sub.f64 	%fd60, %fd58, %fd59;
	fma.rn.f64 	%fd61, %fd60, %fd60, %fd98;
	ld.global.f64 	%fd62, [%rd18+8];
	cvt.rn.f32.f64 	%f10, %fd62;
	st.shared.f32 	[%r37+4], %f10;
	cvt.f64.f32 	%fd63, %f10;
	ld.global.f64 	%fd64, [%rd20+8];
	sub.f64 	%fd65, %fd63, %fd64;
	fma.rn.f64 	%fd66, %fd65, %fd65, %fd61;
	ld.global.f64 	%fd67, [%rd18+16];
	cvt.rn.f32.f64 	%f11, %fd67;
	st.shared.f32 	[%r37+8], %f11;
	cvt.f64.f32 	%fd68, %f11;
	ld.global.f64 	%fd69, [%rd20+16];
	sub.f64 	%fd70, %fd68, %fd69;
	fma.rn.f64 	%fd71, %fd70, %fd70, %fd66;
	ld.global.f64 	%fd72, [%rd18+24];
	cvt.rn.f32.f64 	%f12, %fd72;
	st.shared.f32 	[%r37+12], %f12;
	cvt.f64.f32 	%fd73, %f12;
	ld.global.f64 	%fd74, [%rd20+24];
	sub.f64 	%fd75, %fd73, %fd74;
	fma.rn.f64 	%fd98, %fd75, %fd75, %fd71;
	add.s32 	%r59, %r59, 4;
$L__BB0_7:
	setp.eq.s32 	%p6, %r21, 0;
	@%p6 bra 	$L__BB0_12;
	setp.eq.s32 	%p7, %r21, 1;
	@%p7 bra 	$L__BB0_10;
	add.s32 	%r39, %r59, %r5;
	mul.wide.s32 	%rd21, %r39, 8;
	add.s64 	%rd22, %rd1, %rd21;
	ld.global.f64 	%fd77, [%rd22];
	cvt.rn.f32.f64 	%f13, %fd77;
	add.s32 	%r40, %r59, %r6;
	shl.b32 	%r41, %r40, 2;
	mov.u32 	%r42, vecs_shared;
	add.s32 	%r43, %r42, %r41;
	st.shared.f32 	[%r43], %f13;
	cvt.f64.f32 	%fd78, %f13;
	add.s32 	%r44, %r59, %r7;
	mul.wide.s32 	%rd23, %r44, 8;
	add.s64 	%rd24, %rd1, %rd23;
	ld.global.f64 	%fd79, [%rd24];
	sub.f64 	%fd80, %fd78, %fd79;
	fma.rn.f64 	%fd81, %fd80, %fd80, %fd98;
	ld.global.f64 	%fd82, [%rd22+8];
	cvt.rn.f32.f64 	%f14, %fd82;
	st.shared.f32 	[%r43+4], %f14;
	cvt.f64.f32 	%fd83, %f14;
	ld.global.f64 	%fd84, [%rd24+8];
	sub.f64 	%fd85, %fd83, %fd84;
	fma.rn.f64 	%fd98, %fd85, %fd85, %fd81;
	add.s32 	%r59, %r59, 2;
$L__BB0_10:
	and.b32  	%r45, %r26, 1;
	setp.eq.b32 	%p8, %r45, 1;
	not.pred 	%p9, %p8;
	@%p9 bra 	$L__BB0_12;
	add.s32 	%r46, %r59, %r5;
	mul.wide.s32 	%rd25, %r46, 8;
	add.s64 	%rd26, %rd1, %rd25;
	ld.global.f64 	%fd86, [%rd26];
	cvt.rn.f32.f64 	%f15, %fd86;
	add.s32 	%r47, %r59, %r6;
	shl.b32 	%r48, %r47, 2;
	mov.u32 	%r49, vecs_shared;
	add.s32 	%r50, %r49, %r48;
	st.shared.f32 	[%r50], %f15;
	cvt.f64.f32 	%fd87, %f15;
	add.s32 	%r51, %r59, %r7;
	mul.wide.s32 	%rd27, %r51, 8;
	add.s64 	%rd28, %rd1, %rd27;
	ld.global.f64 	%fd88, [%rd28];
	sub.f64 	%fd89, %fd87, %fd88;
	fma.rn.f64 	%fd98, %fd89, %fd89, %fd98;
$L__BB0_12:
	cvta.to.global.u64 	%rd29, %rd3;
	sqrt.rn.f64 	%fd90, %fd98;
	mov.u32 	%r52, %nctaid.y;
	mad.lo.s32 	%r53, %r1, %r52, %r2;
	mul.wide.u32 	%rd30, %r53, 8;
	add.s64 	%rd31, %rd29, %rd30;
	st.global.f64 	[%rd31], %fd90;
	ret;

}


// ===== COMPILED SASS (sm_100) =====

	.target	sm_100

	.elftype	@"ET_EXEC"


//--------------------- .note.nv.tkinfo           --------------------------
	.section	.note.nv.tkinfo,"",@"SHT_NOTE"
	.sectionflags	@"SHF_NOTE_NV_TKINFO"
	.tkinfo
        /*0018*/ 	.word	0x00000002
        /*0030*/ 	.string	""
        /*0030*/ 	.string	"ptxas"
        /*0030*/ 	.string	"Cuda compilation tools, release 13.0, V13.0.88"
        /*0030*/ 	.string	"Build cuda_13.0.r13.0/compiler.36424714_0"
        /*0030*/ 	.string	"-arch sm_100 -m 64 "



//--------------------- .note.nv.cuinfo           --------------------------
	.section	.note.nv.cuinfo,"",@"SHT_NOTE"
	.sectionflags	@"SHF_NOTE_NV_CUINFO"
        /*0018*/ 	.short	0x0002
        /*001a*/ 	.short	0x0064
        /*001c*/ 	.short	0x0082
	.zero		2


//--------------------- .nv.info                  --------------------------
	.section	.nv.info,"",@"SHT_CUDA_INFO"
	.align	4


	//----- nvinfo : EIATTR_REGCOUNT
	.align		4
        /*0000*/ 	.byte	0x04, 0x2f
        /*0002*/ 	.short	(.L_1 - .L_0)
	.align		4
.L_0:
        /*0004*/ 	.word	index@(_Z10cal_dist_3PdS_PiS0_i)
        /*0008*/ 	.word	0x00000020


	//----- nvinfo : EIATTR_FRAME_SIZE
	.align		4
.L_1:
        /*000c*/ 	.byte	0x04, 0x11
        /*000e*/ 	.short	(.L_3 - .L_2)
	.align		4
.L_2:
        /*0010*/ 	.word	index@($__internal_0_$__cuda_sm20_dsqrt_rn_f64_mediumpath_v1)
        /*0014*/ 	.word	0x00000000


	//----- nvinfo : EIATTR_FRAME_SIZE
	.align		4
.L_3:
        /*0018*/ 	.byte	0x04, 0x11
        /*001a*/ 	.short	(.L_5 - .L_4)
	.align		4
.L_4:
        /*001c*/ 	.word	index@(_Z10cal_dist_3PdS_PiS0_i)
        /*0020*/ 	.word	0x00000000


	//----- nvinfo : EIATTR_MIN_STACK_SIZE
	.align		4
.L_5:
        /*0024*/ 	.byte	0x04, 0x12
        /*0026*/ 	.short	(.L_7 - .L_6)
	.align		4
.L_6:
        /*0028*/ 	.word	index@(_Z10cal_dist_3PdS_PiS0_i)
        /*002c*/ 	.word	0x00000000
.L_7:


//--------------------- .nv.compat                --------------------------
	.section	.nv.compat,"",@"SHT_CUDA_COMPAT_INFO"
	.align	4
        /*0000*/ 	.byte	0x02, 0x09, 0x00, 0x00, 0x02, 0x02, 0x01, 0x00, 0x02, 0x05, 0x05, 0x00, 0x03, 0x07, 0x01, 0x01
        /*0010*/ 	.byte	0x02, 0x03, 0x00, 0x00, 0x02, 0x06, 0x01, 0x00, 0x04, 0x0b, 0x08, 0x00, 0x01, 0x00, 0x00, 0x00
        /*0020*/ 	.byte	0x00, 0x00, 0x00, 0x00


//--------------------- .nv.info._Z10cal_dist_3PdS_PiS0_i --------------------------
	.section	.nv.info._Z10cal_dist_3PdS_PiS0_i,"",@"SHT_CUDA_INFO"
	.sectionflags	@""
	.align	4


	//----- nvinfo : EIATTR_CUDA_API_VERSION
	.align		4
        /*0000*/ 	.byte	0x04, 0x37
        /*0002*/ 	.short	(.L_9 - .L_8)
.L_8:
        /*0004*/ 	.word	0x00000082


	//----- nvinfo : EIATTR_KPARAM_INFO
	.align		4
.L_9:
        /*0008*/ 	.byte	0x04, 0x17
        /*000a*/ 	.short	(.L_11 - .L_10)
.L_10:
        /*000c*/ 	.word	0x00000000
        /*0010*/ 	.short	0x0004
        /*0012*/ 	.short	0x0020
        /*0014*/ 	.byte	0x00, 0xf0, 0x11, 0x00


	//----- nvinfo : EIATTR_KPARAM_INFO
	.align		4
.L_11:
        /*0018*/ 	.byte	0x04, 0x17
        /*001a*/ 	.short	(.L_13 - .L_12)
.L_12:
        /*001c*/ 	.word	0x00000000
        /*0020*/ 	.short	0x0003
        /*0022*/ 	.short	0x0018
        /*0024*/ 	.byte	0x00, 0xf5, 0x21, 0x00


	//----- nvinfo : EIATTR_KPARAM_INFO
	.align		4
.L_13:
        /*0028*/ 	.byte	0x04, 0x17
        /*002a*/ 	.short	(.L_15 - .L_14)
.L_14:
        /*002c*/ 	.word	0x00000000
        /*0030*/ 	.short	0x0002
        /*0032*/ 	.short	0x0010
        /*0034*/ 	.byte	0x00, 0xf5, 0x21, 0x00


	//----- nvinfo : EIATTR_KPARAM_INFO
	.align		4
.L_15:
        /*0038*/ 	.byte	0x04, 0x17
        /*003a*/ 	.short	(.L_17 - .L_16)
.L_16:
        /*003c*/ 	.word	0x00000000
        /*0040*/ 	.short	0x0001
        /*0042*/ 	.short	0x0008
        /*0044*/ 	.byte	0x00, 0xf5, 0x21, 0x00


	//----- nvinfo : EIATTR_KPARAM_INFO
	.align		4
.L_17:
        /*0048*/ 	.byte	0x04, 0x17
        /*004a*/ 	.short	(.L_19 - .L_18)
.L_18:
        /*004c*/ 	.word	0x00000000
        /*0050*/ 	.short	0x0000
        /*0052*/ 	.short	0x0000
        /*0054*/ 	.byte	0x00, 0xf5, 0x21, 0x00


	//----- nvinfo : EIATTR_SPARSE_MMA_MASK
	.align		4
.L_19:
        /*0058*/ 	.byte	0x03, 0x50
        /*005a*/ 	.short	0x0000


	//----- nvinfo : EIATTR_MAXREG_COUNT
	.align		4
        /*005c*/ 	.byte	0x03, 0x1b
        /*005e*/ 	.short	0x00ff


	//----- nvinfo : EIATTR_MERCURY_ISA_VERSION
	.align		4
        /*0060*/ 	.byte	0x03, 0x5f
        /*0062*/ 	.short	0x0101


	//----- nvinfo : EIATTR_VRC_CTA_INIT_COUNT
	.align		4
        /*0064*/ 	.byte	0x02, 0x4a
	.zero		1
	.zero		1


	//----- nvinfo : EIATTR_EXIT_INSTR_OFFSETS
	.align		4
        /*0068*/ 	.byte	0x04, 0x1c
        /*006a*/ 	.short	(.L_21 - .L_20)


	//   ....[0]....
.L_20:
        /*006c*/ 	.word	0x00000dd0


	//----- nvinfo : EIATTR_CRS_STACK_SIZE
	.align		4
.L_21:
        /*0070*/ 	.byte	0x04, 0x1e
        /*0072*/ 	.short	(.L_23 - .L_22)
.L_22:
        /*0074*/ 	.word	0x00000000


	//----- nvinfo : EIATTR_CBANK_PARAM_SIZE
	.align		4
.L_23:
        /*0078*/ 	.byte	0x03, 0x19
        /*007a*/ 	.short	0x0024


	//----- nvinfo : EIATTR_PARAM_CBANK
	.align		4
        /*007c*/ 	.byte	0x04, 0x0a
        /*007e*/ 	.short	(.L_25 - .L_24)
	.align		4
.L_24:
        /*0080*/ 	.word	index@(.nv.constant0._Z10cal_dist_3PdS_PiS0_i)
        /*0084*/ 	.short	0x0380
        /*0086*/ 	.short	0x0024


	//----- nvinfo : EIATTR_SW_WAR
	.align		4
.L_25:
        /*0088*/ 	.byte	0x04, 0x36
        /*008a*/ 	.short	(.L_27 - .L_26)
.L_26:
        /*008c*/ 	.word	0x00000008
.L_27:


//--------------------- .nv.callgraph             --------------------------
	.section	.nv.callgraph,"",@"SHT_CUDA_CALLGRAPH"
	.align	4
	.sectionentsize	8
	.align		4
        /*0000*/ 	.word	0x00000000
	.align		4
        /*0004*/ 	.word	0xffffffff
	.align		4
        /*0008*/ 	.word	0x00000000
	.align		4
        /*000c*/ 	.word	0xfffffffe
	.align		4
        /*0010*/ 	.word	0x00000000
	.align		4
        /*0014*/ 	.word	0xfffffffd
	.align		4
        /*0018*/ 	.word	0x00000000
	.align		4
        /*001c*/ 	.word	0xfffffffc


//--------------------- .text._Z10cal_dist_3PdS_PiS0_i --------------------------
	.section	.text._Z10cal_dist_3PdS_PiS0_i,"ax",@progbits
	.align	128
        .global         _Z10cal_dist_3PdS_PiS0_i
        .type           _Z10cal_dist_3PdS_PiS0_i,@function
        .size           _Z10cal_dist_3PdS_PiS0_i,(.L_x_12 - _Z10cal_dist_3PdS_PiS0_i)
        .other          _Z10cal_dist_3PdS_PiS0_i,@"STO_CUDA_ENTRY STV_DEFAULT"
_Z10cal_dist_3PdS_PiS0_i:
.text._Z10cal_dist_3PdS_PiS0_i:
[----:B------:R-:W-:Y:S01]  /*0000*/  LDC R1, c[0x0][0x37c] ;  /* 0x0000df00ff017b82 */ /* 0x000fe20000000800 */
[----:B------:R-:W0:Y:S01]  /*0010*/  LDCU UR8, c[0x0][0x3a0] ;  /* 0x00007400ff0877ac */ /* 0x000e220008000800 */
[----:B------:R-:W1:Y:S01]  /*0020*/  S2R R0, SR_TID.X ;  /* 0x0000000000007919 */ /* 0x000e620000002100 */
[----:B------:R-:W-:Y:S01]  /*0030*/  CS2R R20, SRZ ;  /* 0x0000000000147805 */ /* 0x000fe2000001ff00 */
[----:B------:R-:W2:Y:S01]  /*0040*/  LDCU.64 UR12, c[0x0][0x358] ;  /* 0x00006b00ff0c77ac */ /* 0x000ea20008000a00 */
[----:B------:R-:W3:Y:S01]  /*0050*/  S2R R3, SR_CTAID.Y ;  /* 0x0000000000037919 */ /* 0x000ee20000002600 */
[----:B0-----:R-:W-:-:S09]  /*0060*/  UISETP.GE.AND UP0, UPT, UR8, 0x1, UPT ;  /* 0x000000010800788c */ /* 0x001fd2000bf06270 */
[----:B--2---:R-:W-:Y:S05]  /*0070*/  BRA.U !UP0, `(.L_x_0) ;  /* 0x0000000908f07547 */ /* 0x004fea000b800000 */
[----:B------:R-:W3:Y:S08]  /*0080*/  LDC.64 R6, c[0x0][0x390] ;  /* 0x0000e400ff067b82 */ /* 0x000ef00000000a00 */
[----:B------:R-:W1:Y:S01]  /*0090*/  LDC.64 R8, c[0x0][0x398] ;  /* 0x0000e600ff087b82 */ /* 0x000e620000000a00 */
[----:B---3--:R-:W-:-:S06]  /*00a0*/  IMAD.WIDE.U32 R6, R3, 0x4, R6 ;  /* 0x0000000403067825 */ /* 0x008fcc00078e0006 */
[----:B------:R-:W2:Y:S01]  /*00b0*/  LDG.E R6, desc[UR12][R6.64] ;  /* 0x0000000c06067981 */ /* 0x000ea2000c1e1900 */
[----:B-1----:R-:W-:-:S06]  /*00c0*/  IMAD.WIDE.U32 R8, R0, 0x4, R8 ;  /* 0x0000000400087825 */ /* 0x002fcc00078e0008 */
[----:B------:R-:W3:Y:S01]  /*00d0*/  LDG.E R8, desc[UR12][R8.64] ;  /* 0x0000000c08087981 */ /* 0x000ee2000c1e1900 */
[----:B------:R-:W-:Y:S02]  /*00e0*/  UISETP.GE.U32.AND UP1, UPT, UR8, 0x8, UPT ;  /* 0x000000080800788c */ /* 0x000fe4000bf26070 */
[----:B------:R-:W-:Y:S01]  /*00f0*/  IMAD R4, R0, UR8, RZ ;  /* 0x0000000800047c24 */ /* 0x000fe2000f8e02ff */
[----:B------:R-:W-:Y:S01]  /*0100*/  ULOP3.LUT UR9, UR8, 0x7, URZ, 0xc0, !UPT ;  /* 0x0000000708097892 */ /* 0x000fe2000f8ec0ff */
[----:B------:R-:W-:Y:S01]  /*0110*/  CS2R R20, SRZ ;  /* 0x0000000000147805 */ /* 0x000fe2000001ff00 */
[----:B------:R-:W-:Y:S02]  /*0120*/  UMOV UR4, URZ ;  /* 0x000000ff00047c82 */ /* 0x000fe40008000000 */
[----:B------:R-:W-:Y:S01]  /*0130*/  UISETP.NE.AND UP0, UPT, UR9, URZ, UPT ;  /* 0x000000ff0900728c */ /* 0x000fe2000bf05270 */
[----:B--2---:R-:W-:-:S04]  /*0140*/  IADD3 R5, PT, PT, R6, -0x1, RZ ;  /* 0xffffffff06057810 */ /* 0x004fc80007ffe0ff */
[C---:B---3--:R-:W-:Y:S01]  /*0150*/  IADD3 R2, PT, PT, R5.reuse, R8, RZ ;  /* 0x0000000805027210 */ /* 0x048fe20007ffe0ff */
[----:B------:R-:W-:-:S04]  /*0160*/  IMAD R5, R5, UR8, RZ ;  /* 0x0000000805057c24 */ /* 0x000fc8000f8e02ff */
[----:B------:R-:W-:Y:S01]  /*0170*/  IMAD R6, R2, UR8, RZ ;  /* 0x0000000802067c24 */ /* 0x000fe2000f8e02ff */
[----:B------:R-:W-:Y:S06]  /*0180*/  BRA.U !UP1, `(.L_x_1) ;  /* 0x00000005093c7547 */ /* 0x000fec000b800000 */
[----:B------:R-:W0:Y:S01]  /*0190*/  S2UR UR5, SR_CgaCtaId ;  /* 0x00000000000579c3 */ /* 0x000e220000008800 */
[----:B------:R-:W1:Y:S01]  /*01a0*/  LDCU.64 UR6, c[0x0][0x388] ;  /* 0x00007100ff0677ac */ /* 0x000e620008000a00 */
[----:B------:R-:W-:Y:S01]  /*01b0*/  IMAD.MOV.U32 R25, RZ, RZ, R5 ;  /* 0x000000ffff197224 */ /* 0x000fe200078e0005 */
[----:B------:R-:W-:Y:S02]  /*01c0*/  MOV R2, R6 ;  /* 0x0000000600027202 */ /* 0x000fe40000000f00 */
[----:B------:R-:W-:Y:S01]  /*01d0*/  CS2R R20, SRZ ;  /* 0x0000000000147805 */ /* 0x000fe2000001ff00 */
[----:B------:R-:W-:Y:S01]  /*01e0*/  UMOV UR4, 0x400 ;  /* 0x0000040000047882 */ /* 0x000fe20000000000 */
[----:B-1----:R-:W-:-:S04]  /*01f0*/  UIADD3 UR6, UP1, UPT, UR6, 0x20, URZ ;  /* 0x0000002006067890 */ /* 0x002fc8000ff3e0ff */
[----:B------:R-:W-:Y:S02]  /*0200*/  UIADD3.X UR7, UPT, UPT, URZ, UR7, URZ, UP1, !UPT ;  /* 0x00000007ff077290 */ /* 0x000fe40008ffe4ff */
[----:B0-----:R-:W-:Y:S01]  /*0210*/  ULEA UR5, UR5, UR4, 0x18 ;  /* 0x0000000405057291 */ /* 0x001fe2000f8ec0ff */
[----:B------:R-:W-:Y:S01]  /*0220*/  IMAD.U32 R8, RZ, RZ, UR6 ;  /* 0x00000006ff087e24 */ /* 0x000fe2000f8e00ff */
[----:B------:R-:W-:Y:S02]  /*0230*/  ULOP3.LUT UR4, UR8, 0x7ffffff8, URZ, 0xc0, !UPT ;  /* 0x7ffffff808047892 */ /* 0x000fe4000f8ec0ff */
[----:B------:R-:W-:Y:S02]  /*0240*/  IMAD.U32 R9, RZ, RZ, UR7 ;  /* 0x00000007ff097e24 */ /* 0x000fe4000f8e00ff */
[----:B------:R-:W-:Y:S01]  /*0250*/  LEA R7, R4, UR5, 0x2 ;  /* 0x0000000504077c11 */ /* 0x000fe2000f8e10ff */
[----:B------:R-:W-:-:S03]  /*0260*/  UIADD3 UR10, UPT, UPT, -UR4, URZ, URZ ;  /* 0x000000ff040a7290 */ /* 0x000fc6000fffe1ff */
[----:B------:R-:W-:-:S09]  /*0270*/  IADD3 R7, PT, PT, R7, 0x10, RZ ;  /* 0x0000001007077810 */ /* 0x000fd20007ffe0ff */
.L_x_2:
[----:B------:R-:W-:-:S05]  /*0280*/  IMAD.WIDE R10, R2, 0x8, R8 ;  /* 0x00000008020a7825 */ /* 0x000fca00078e0208 */
[----:B------:R-:W2:Y:S01]  /*0290*/  LDG.E.64 R28, desc[UR12][R10.64+-0x20] ;  /* 0xffffe00c0a1c7981 */ /* 0x000ea2000c1e1b00 */
[----:B------:R-:W-:-:S03]  /*02a0*/  IMAD.WIDE R12, R25, 0x8, R8 ;  /* 0x00000008190c7825 */ /* 0x000fc600078e0208 */
[----:B------:R-:W3:Y:S04]  /*02b0*/  LDG.E.64 R22, desc[UR12][R10.64+-0x18] ;  /* 0xffffe80c0a167981 */ /* 0x000ee8000c1e1b00 */
[----:B------:R-:W4:Y:S04]  /*02c0*/  LDG.E.64 R14, desc[UR12][R12.64+-0x20] ;  /* 0xffffe00c0c0e7981 */ /* 0x000f28000c1e1b00 */
[----:B------:R-:W5:Y:S04]  /*02d0*/  LDG.E.64 R18, desc[UR12][R12.64+-0x18] ;  /* 0xffffe80c0c127981 */ /* 0x000f68000c1e1b00 */
[----:B------:R-:W5:Y:S01]  /*02e0*/  LDG.E.64 R26, desc[UR12][R10.64+-0x10] ;  /* 0xfffff00c0a1a7981 */ /* 0x000f62000c1e1b00 */
[----:B--2---:R-:W0:Y:S08]  /*02f0*/  F2F.F32.F64 R28, R28 ;  /* 0x0000001c001c7310 */ /* 0x004e300000301000 */
[----:B---3--:R1:W-:Y:S08]  /*0300*/  F2F.F32.F64 R24, R22 ;  /* 0x0000001600187310 */ /* 0x0083f00000301000 */
[----:B0-----:R-:W4:Y:S01]  /*0310*/  F2F.F64.F32 R16, R28 ;  /* 0x0000001c00107310 */ /* 0x001f220000201800 */
[----:B-1----:R-:W2:Y:S01]  /*0320*/  LDG.E.64 R22, desc[UR12][R10.64+-0x8] ;  /* 0xfffff80c0a167981 */ /* 0x002ea2000c1e1b00 */
[----:B----4-:R-:W-:-:S03]  /*0330*/  DADD R14, R16, -R14 ;  /* 0x00000000100e7229 */ /* 0x010fc6000000080e */
[----:B------:R-:W3:Y:S05]  /*0340*/  LDG.E.64 R16, desc[UR12][R12.64+-0x10] ;  /* 0xfffff00c0c107981 */ /* 0x000eea000c1e1b00 */
[----:B------:R-:W-:Y:S02]  /*0350*/  DFMA R20, R14, R14, R20 ;  /* 0x0000000e0e14722b */ /* 0x000fe40000000014 */
[----:B------:R-:W5:Y:S02]  /*0360*/  F2F.F64.F32 R14, R24 ;  /* 0x00000018000e7310 */ /* 0x000f640000201800 */
[----:B-----5:R-:W-:Y:S01]  /*0370*/  DADD R18, R14, -R18 ;  /* 0x000000000e127229 */ /* 0x020fe20000000812 */
[----:B------:R-:W4:Y:S05]  /*0380*/  LDG.E.64 R14, desc[UR12][R12.64+-0x8] ;  /* 0xfffff80c0c0e7981 */ /* 0x000f2a000c1e1b00 */
[----:B------:R-:W0:Y:S02]  /*0390*/  F2F.F32.F64 R26, R26 ;  /* 0x0000001a001a7310 */ /* 0x000e240000301000 */
[----:B------:R-:W-:-:S06]  /*03a0*/  DFMA R18, R18, R18, R20 ;  /* 0x000000121212722b */ /* 0x000fcc0000000014 */
[----:B0-----:R-:W3:Y:S08]  /*03b0*/  F2F.F64.F32 R20, R26 ;  /* 0x0000001a00147310 */ /* 0x001ef00000201800 */
[----:B--2---:R0:W1:Y:S02]  /*03c0*/  F2F.F32.F64 R29, R22 ;  /* 0x00000016001d7310 */ /* 0x0040640000301000 */
[----:B0-----:R-:W2:Y:S01]  /*03d0*/  LDG.E.64 R22, desc[UR12][R10.64] ;  /* 0x0000000c0a167981 */ /* 0x001ea2000c1e1b00 */
[----:B---3--:R-:W-:-:S03]  /*03e0*/  DADD R16, R20, -R16 ;  /* 0x0000000014107229 */ /* 0x008fc60000000810 */
[----:B------:R-:W3:Y:S05]  /*03f0*/  LDG.E.64 R20, desc[UR12][R12.64+0x8] ;  /* 0x0000080c0c147981 */ /* 0x000eea000c1e1b00 */
[----:B------:R-:W-:Y:S02]  /*0400*/  DFMA R18, R16, R16, R18 ;  /* 0x000000101012722b */ /* 0x000fe40000000012 */
[----:B-1----:R-:W4:Y:S02]  /*0410*/  F2F.F64.F32 R16, R29 ;  /* 0x0000001d00107310 */ /* 0x002f240000201800 */
[----:B----4-:R-:W-:Y:S01]  /*0420*/  DADD R14, R16, -R14 ;  /* 0x00000000100e7229 */ /* 0x010fe2000000080e */
[----:B------:R-:W4:Y:S07]  /*0430*/  LDG.E.64 R16, desc[UR12][R12.64] ;  /* 0x0000000c0c107981 */ /* 0x000f2e000c1e1b00 */
[----:B------:R-:W-:Y:S01]  /*0440*/  DFMA R14, R14, R14, R18 ;  /* 0x0000000e0e0e722b */ /* 0x000fe20000000012 */
[----:B------:R-:W5:Y:S01]  /*0450*/  LDG.E.64 R18, desc[UR12][R10.64+0x8] ;  /* 0x0000080c0a127981 */ /* 0x000f62000c1e1b00 */
[----:B--2---:R-:W0:Y:S08]  /*0460*/  F2F.F32.F64 R27, R22 ;  /* 0x00000016001b7310 */ /* 0x004e300000301000 */
[----:B0-----:R-:W4:Y:S02]  /*0470*/  F2F.F64.F32 R22, R27 ;  /* 0x0000001b00167310 */ /* 0x001f240000201800 */
[----:B----4-:R-:W-:Y:S01]  /*0480*/  DADD R16, R22, -R16 ;  /* 0x0000000016107229 */ /* 0x010fe20000000810 */
[----:B------:R-:W2:Y:S05]  /*0490*/  LDG.E.64 R22, desc[UR12][R10.64+0x18] ;  /* 0x0000180c0a167981 */ /* 0x000eaa000c1e1b00 */
[----:B-----5:R-:W0:Y:S02]  /*04a0*/  F2F.F32.F64 R18, R18 ;  /* 0x0000001200127310 */ /* 0x020e240000301000 */
[----:B------:R-:W-:-:S06]  /*04b0*/  DFMA R14, R16, R16, R14 ;  /* 0x00000010100e722b */ /* 0x000fcc000000000e */
[----:B0-----:R-:W3:Y:S02]  /*04c0*/  F2F.F64.F32 R16, R18 ;  /* 0x0000001200107310 */ /* 0x001ee40000201800 */
[----:B---3--:R-:W-:Y:S01]  /*04d0*/  DADD R20, R16, -R20 ;  /* 0x0000000010147229 */ /* 0x008fe20000000814 */
[----:B------:R-:W3:Y:S07]  /*04e0*/  LDG.E.64 R16, desc[UR12][R10.64+0x10] ;  /* 0x0000100c0a107981 */ /* 0x000eee000c1e1b00 */
[----:B------:R-:W-:Y:S01]  /*04f0*/  DFMA R20, R20, R20, R14 ;  /* 0x000000141414722b */ /* 0x000fe2000000000e */
[----:B------:R-:W4:Y:S04]  /*0500*/  LDG.E.64 R14, desc[UR12][R12.64+0x10] ;  /* 0x0000100c0c0e7981 */ /* 0x000f28000c1e1b00 */
[----:B------:R-:W5:Y:S01]  /*0510*/  LDG.E.64 R12, desc[UR12][R12.64+0x18] ;  /* 0x0000180c0c0c7981 */ /* 0x000f62000c1e1b00 */
[----:B------:R-:W-:-:S04]  /*0520*/  UIADD3 UR10, UPT, UPT, UR10, 0x8, URZ ;  /* 0x000000080a0a7890 */ /* 0x000fc8000fffe0ff */
[----:B------:R-:W-:Y:S01]  /*0530*/  UISETP.NE.AND UP1, UPT, UR10, URZ, UPT ;  /* 0x000000ff0a00728c */ /* 0x000fe2000bf25270 */
[----:B------:R-:W-:Y:S01]  /*0540*/  STS [R7+-0x10], R28 ;  /* 0xfffff01c07007388 */ /* 0x000fe20000000800 */
[----:B------:R-:W-:Y:S01]  /*0550*/  IADD3 R2, PT, PT, R2, 0x8, RZ ;  /* 0x0000000802027810 */ /* 0x000fe20007ffe0ff */
[----:B------:R-:W-:Y:S02]  /*0560*/  VIADD R25, R25, 0x8 ;  /* 0x0000000819197836 */ /* 0x000fe40000000000 */
[----:B------:R-:W-:Y:S04]  /*0570*/  STS [R7+-0xc], R24 ;  /* 0xfffff41807007388 */ /* 0x000fe80000000800 */
[----:B------:R-:W-:Y:S04]  /*0580*/  STS [R7+-0x8], R26 ;  /* 0xfffff81a07007388 */ /* 0x000fe80000000800 */
[----:B------:R-:W-:Y:S04]  /*0590*/  STS [R7+-0x4], R29 ;  /* 0xfffffc1d07007388 */ /* 0x000fe80000000800 */
[----:B------:R-:W-:Y:S04]  /*05a0*/  STS [R7], R27 ;  /* 0x0000001b07007388 */ /* 0x000fe80000000800 */
[----:B------:R-:W-:Y:S01]  /*05b0*/  STS [R7+0x4], R18 ;  /* 0x0000041207007388 */ /* 0x000fe20000000800 */
[----:B--2---:R-:W-:Y:S08]  /*05c0*/  F2F.F32.F64 R22, R22 ;  /* 0x0000001600167310 */ /* 0x004ff00000301000 */
[----:B---3--:R-:W0:Y:S08]  /*05d0*/  F2F.F32.F64 R19, R16 ;  /* 0x0000001000137310 */ /* 0x008e300000301000 */
[----:B0-----:R-:W4:Y:S02]  /*05e0*/  F2F.F64.F32 R16, R19 ;  /* 0x0000001300107310 */ /* 0x001f240000201800 */
[----:B----4-:R-:W-:-:S06]  /*05f0*/  DADD R16, R16, -R14 ;  /* 0x0000000010107229 */ /* 0x010fcc000000080e */
[----:B------:R-:W5:Y:S02]  /*0600*/  F2F.F64.F32 R14, R22 ;  /* 0x00000016000e7310 */ /* 0x000f640000201800 */
[----:B------:R-:W-:Y:S02]  /*0610*/  DFMA R20, R16, R16, R20 ;  /* 0x000000101014722b */ /* 0x000fe40000000014 */
[----:B-----5:R-:W-:Y:S01]  /*0620*/  DADD R12, R14, -R12 ;  /* 0x000000000e0c7229 */ /* 0x020fe2000000080c */
[----:B------:R-:W-:Y:S04]  /*0630*/  STS [R7+0x8], R19 ;  /* 0x0000081307007388 */ /* 0x000fe80000000800 */
[----:B------:R0:W-:Y:S03]  /*0640*/  STS [R7+0xc], R22 ;  /* 0x00000c1607007388 */ /* 0x0001e60000000800 */
[----:B------:R-:W-:Y:S01]  /*0650*/  DFMA R20, R12, R12, R20 ;  /* 0x0000000c0c14722b */ /* 0x000fe20000000014 */
[----:B0-----:R-:W-:Y:S01]  /*0660*/  IADD3 R7, PT, PT, R7, 0x20, RZ ;  /* 0x0000002007077810 */ /* 0x001fe20007ffe0ff */
[----:B------:R-:W-:Y:S09]  /*0670*/  BRA.U UP1, `(.L_x_2) ;  /* 0xfffffffd01007547 */ /* 0x000ff2000b83ffff */
.L_x_1:
[----:B------:R-:W-:Y:S05]  /*0680*/  BRA.U !UP0, `(.L_x_0) ;  /* 0x00000005086c7547 */ /* 0x000fea000b800000 */
[----:B------:R-:W-:Y:S02]  /*0690*/  UISETP.GE.U32.AND UP0, UPT, UR9, 0x4, UPT ;  /* 0x000000040900788c */ /* 0x000fe4000bf06070 */
[----:B------:R-:W-:-:S04]  /*06a0*/  ULOP3.LUT UR7, UR8, 0x3, URZ, 0xc0, !UPT ;  /* 0x0000000308077892 */ /* 0x000fc8000f8ec0ff */
[----:B------:R-:W-:-:S03]  /*06b0*/  UISETP.NE.AND UP1, UPT, UR7, URZ, UPT ;  /* 0x000000ff0700728c */ /* 0x000fc6000bf25270 */
[----:B------:R-:W-:Y:S08]  /*06c0*/  BRA.U !UP0, `(.L_x_3) ;  /* 0x00000001089c7547 */ /* 0x000ff0000b800000 */
[----:B------:R-:W0:Y:S01]  /*06d0*/  LDC.64 R8, c[0x0][0x388] ;  /* 0x0000e200ff087b82 */ /* 0x000e220000000a00 */
[----:B------:R-:W-:-:S04]  /*06e0*/  VIADD R25, R6, UR4 ;  /* 0x0000000406197c36 */ /* 0x000fc80008000000 */
[----:B0-----:R-:W-:-:S05]  /*06f0*/  IMAD.WIDE R24, R25, 0x8, R8 ;  /* 0x0000000819187825 */ /* 0x001fca00078e0208 */
[----:B------:R-:W2:Y:S04]  /*0700*/  LDG.E.64 R28, desc[UR12][R24.64] ;  /* 0x0000000c181c7981 */ /* 0x000ea8000c1e1b00 */
[----:B------:R-:W3:Y:S01]  /*0710*/  LDG.E.64 R26, desc[UR12][R24.64+0x8] ;  /* 0x0000080c181a7981 */ /* 0x000ee2000c1e1b00 */
[----:B------:R-:W-:-:S03]  /*0720*/  IADD3 R7, PT, PT, R5, UR4, RZ ;  /* 0x0000000405077c10 */ /* 0x000fc6000fffe0ff */
[----:B------:R-:W4:Y:S02]  /*0730*/  LDG.E.64 R22, desc[UR12][R24.64+0x10] ;  /* 0x0000100c18167981 */ /* 0x000f24000c1e1b00 */
[----:B------:R-:W-:Y:S02]  /*0740*/  IMAD.WIDE R8, R7, 0x8, R8 ;  /* 0x0000000807087825 */ /* 0x000fe400078e0208 */
[----:B------:R0:W5:Y:S04]  /*0750*/  LDG.E.64 R16, desc[UR12][R24.64+0x18] ;  /* 0x0000180c18107981 */ /* 0x000168000c1e1b00 */
[----:B------:R-:W5:Y:S04]  /*0760*/  LDG.E.64 R12, desc[UR12][R8.64] ;  /* 0x0000000c080c7981 */ /* 0x000f68000c1e1b00 */
[----:B------:R-:W5:Y:S04]  /*0770*/  LDG.E.64 R14, desc[UR12][R8.64+0x8] ;  /* 0x0000080c080e7981 */ /* 0x000f68000c1e1b00 */
[----:B------:R-:W5:Y:S04]  /*0780*/  LDG.E.64 R10, desc[UR12][R8.64+0x10] ;  /* 0x0000100c080a7981 */ /* 0x000f68000c1e1b00 */
[----:B------:R-:W5:Y:S01]  /*0790*/  LDG.E.64 R8, desc[UR12][R8.64+0x18] ;  /* 0x0000180c08087981 */ /* 0x000f62000c1e1b00 */
[----:B------:R-:W1:Y:S01]  /*07a0*/  S2UR UR6, SR_CgaCtaId ;  /* 0x00000000000679c3 */ /* 0x000e620000008800 */
[----:B------:R-:W-:-:S02]  /*07b0*/  UMOV UR5, 0x400 ;  /* 0x0000040000057882 */ /* 0x000fc40000000000 */
[----:B-1----:R-:W-:Y:S01]  /*07c0*/  ULEA UR5, UR6, UR5, 0x18 ;  /* 0x0000000506057291 */ /* 0x002fe2000f8ec0ff */
[----:B--2---:R-:W1:Y:S08]  /*07d0*/  F2F.F32.F64 R2, R28 ;  /* 0x0000001c00027310 */ /* 0x004e700000301000 */
[----:B---3--:R-:W-:Y:S08]  /*07e0*/  F2F.F32.F64 R7, R26 ;  /* 0x0000001a00077310 */ /* 0x008ff00000301000 */
[----:B-1----:R-:W5:Y:S08]  /*07f0*/  F2F.F64.F32 R18, R2 ;  /* 0x0000000200127310 */ /* 0x002f700000201800 */
[----:B----4-:R1:W-:Y:S01]  /*0800*/  F2F.F32.F64 R22, R22 ;  /* 0x0000001600167310 */ /* 0x0103e20000301000 */
[----:B-----5:R-:W-:-:S07]  /*0810*/  DADD R12, R18, -R12 ;  /* 0x00000000120c7229 */ /* 0x020fce000000080c */
[----:B0-----:R-:W0:Y:S01]  /*0820*/  F2F.F64.F32 R24, R7 ;  /* 0x0000000700187310 */ /* 0x001e220000201800 */
[----:B------:R-:W-:-:S07]  /*0830*/  DFMA R12, R12, R12, R20 ;  /* 0x0000000c0c0c722b */ /* 0x000fce0000000014 */
[----:B------:R-:W2:Y:S01]  /*0840*/  F2F.F32.F64 R16, R16 ;  /* 0x0000001000107310 */ /* 0x000ea20000301000 */
[----:B------:R-:W-:Y:S01]  /*0850*/  VIADD R20, R4, UR4 ;  /* 0x0000000404147c36 */ /* 0x000fe20008000000 */
[----:B------:R-:W-:-:S04]  /*0860*/  UIADD3 UR4, UPT, UPT, UR4, 0x4, URZ ;  /* 0x0000000404047890 */ /* 0x000fc8000fffe0ff */
[----:B-1----:R-:W-:Y:S01]  /*0870*/  LEA R23, R20, UR5, 0x2 ;  /* 0x0000000514177c11 */ /* 0x002fe2000f8e10ff */
[----:B0-----:R-:W-:Y:S01]  /*0880*/  DADD R24, R24, -R14 ;  /* 0x0000000018187229 */ /* 0x001fe2000000080e */
[----:B------:R-:W0:Y:S03]  /*0890*/  F2F.F64.F32 R18, R22 ;  /* 0x0000001600127310 */ /* 0x000e260000201800 */
[----:B------:R1:W-:Y:S04]  /*08a0*/  STS [R23], R2 ;  /* 0x0000000217007388 */ /* 0x0003e80000000800 */
[----:B------:R1:W-:Y:S01]  /*08b0*/  STS [R23+0x4], R7 ;  /* 0x0000040717007388 */ /* 0x0003e20000000800 */
[----:B--2---:R-:W2:Y:S01]  /*08c0*/  F2F.F64.F32 R14, R16 ;  /* 0x00000010000e7310 */ /* 0x004ea20000201800 */
[----:B------:R-:W-:-:S02]  /*08d0*/  DFMA R12, R24, R24, R12 ;  /* 0x00000018180c722b */ /* 0x000fc4000000000c */
[----:B------:R1:W-:Y:S04]  /*08e0*/  STS [R23+0x8], R22 ;  /* 0x0000081617007388 */ /* 0x0003e80000000800 */
[----:B------:R1:W-:Y:S01]  /*08f0*/  STS [R23+0xc], R16 ;  /* 0x00000c1017007388 */ /* 0x0003e20000000800 */
[----:B0-----:R-:W-:Y:S02]  /*0900*/  DADD R10, R18, -R10 ;  /* 0x00000000120a7229 */ /* 0x001fe4000000080a */
[----:B--2---:R-:W-:-:S06]  /*0910*/  DADD R8, R14, -R8 ;  /* 0x000000000e087229 */ /* 0x004fcc0000000808 */
[----:B------:R-:W-:-:S08]  /*0920*/  DFMA R12, R10, R10, R12 ;  /* 0x0000000a0a0c722b */ /* 0x000fd0000000000c */
[----:B-1----:R-:W-:-:S11]  /*0930*/  DFMA R20, R8, R8, R12 ;  /* 0x000000080814722b */ /* 0x002fd6000000000c */
.L_x_3:
[----:B------:R-:W-:Y:S05]  /*0940*/  BRA.U !UP1, `(.L_x_0) ;  /* 0x0000000109bc7547 */ /* 0x000fea000b800000 */
[----:B------:R-:W-:Y:S02]  /*0950*/  UISETP.NE.AND UP0, UPT, UR7, 0x1, UPT ;  /* 0x000000010700788c */ /* 0x000fe4000bf05270 */
[----:B------:R-:W-:-:S04]  /*0960*/  ULOP3.LUT UR5, UR8, 0x1, URZ, 0xc0, !UPT ;  /* 0x0000000108057892 */ /* 0x000fc8000f8ec0ff */
[----:B------:R-:W-:-:S03]  /*0970*/  UISETP.NE.U32.AND UP1, UPT, UR5, 0x1, UPT ;  /* 0x000000010500788c */ /* 0x000fc6000bf25070 */
[----:B------:R-:W-:Y:S08]  /*0980*/  BRA.U !UP0, `(.L_x_4) ;  /* 0x0000000108647547 */ /* 0x000ff0000b800000 */
[----:B------:R-:W0:Y:S01]  /*0990*/  LDC.64 R8, c[0x0][0x388] ;  /* 0x0000e200ff087b82 */ /* 0x000e220000000a00 */
[----:B------:R-:W-:-:S05]  /*09a0*/  IADD3 R13, PT, PT, R6, UR4, RZ ;  /* 0x00000004060d7c10 */ /* 0x000fca000fffe0ff */
[----:B0-----:R-:W-:-:S05]  /*09b0*/  IMAD.WIDE R12, R13, 0x8, R8 ;  /* 0x000000080d0c7825 */ /* 0x001fca00078e0208 */
[----:B------:R-:W2:Y:S04]  /*09c0*/  LDG.E.64 R14, desc[UR12][R12.64] ;  /* 0x0000000c0c0e7981 */ /* 0x000ea8000c1e1b00 */
[----:B------:R-:W3:Y:S01]  /*09d0*/  LDG.E.64 R22, desc[UR12][R12.64+0x8] ;  /* 0x0000080c0c167981 */ /* 0x000ee2000c1e1b00 */
[----:B------:R-:W-:-:S04]  /*09e0*/  VIADD R19, R5, UR4 ;  /* 0x0000000405137c36 */ /* 0x000fc80008000000 */
[----:B------:R-:W-:-:S05]  /*09f0*/  IMAD.WIDE R18, R19, 0x8, R8 ;  /* 0x0000000813127825 */ /* 0x000fca00078e0208 */
[----:B------:R-:W4:Y:S04]  /*0a00*/  LDG.E.64 R10, desc[UR12][R18.64] ;  /* 0x0000000c120a7981 */ /* 0x000f28000c1e1b00 */
[----:B------:R-:W5:Y:S01]  /*0a10*/  LDG.E.64 R8, desc[UR12][R18.64+0x8] ;  /* 0x0000080c12087981 */ /* 0x000f62000c1e1b00 */
[----:B------:R-:W0:Y:S01]  /*0a20*/  S2UR UR6, SR_CgaCtaId ;  /* 0x00000000000679c3 */ /* 0x000e220000008800 */
[----:B------:R-:W-:Y:S01]  /*0a30*/  UMOV UR5, 0x400 ;  /* 0x0000040000057882 */ /* 0x000fe20000000000 */
[----:B------:R-:W-:Y:S01]  /*0a40*/  IADD3 R2, PT, PT, R4, UR4, RZ ;  /* 0x0000000404027c10 */ /* 0x000fe2000fffe0ff */
[----:B------:R-:W-:Y:S02]  /*0a50*/  UIADD3 UR4, UPT, UPT, UR4, 0x2, URZ ;  /* 0x0000000204047890 */ /* 0x000fe4000fffe0ff */
[----:B0-----:R-:W-:-:S06]  /*0a60*/  ULEA UR5, UR6, UR5, 0x18 ;  /* 0x0000000506057291 */ /* 0x001fcc000f8ec0ff */
[----:B------:R-:W-:Y:S01]  /*0a70*/  LEA R7, R2, UR5, 0x2 ;  /* 0x0000000502077c11 */ /* 0x000fe2000f8e10ff */
[----:B--2---:R-:W0:Y:S08]  /*0a80*/  F2F.F32.F64 R14, R14 ;  /* 0x0000000e000e7310 */ /* 0x004e300000301000 */
[----:B---3--:R-:W1:Y:S01]  /*0a90*/  F2F.F32.F64 R22, R22 ;  /* 0x0000001600167310 */ /* 0x008e620000301000 */
[----:B0-----:R0:W-:Y:S07]  /*0aa0*/  STS [R7], R14 ;  /* 0x0000000e07007388 */ /* 0x0011ee0000000800 */
[----:B------:R-:W4:Y:S01]  /*0ab0*/  F2F.F64.F32 R16, R14 ;  /* 0x0000000e00107310 */ /* 0x000f220000201800 */
[----:B-1----:R0:W-:Y:S07]  /*0ac0*/  STS [R7+0x4], R22 ;  /* 0x0000041607007388 */ /* 0x0021ee0000000800 */
[----:B------:R-:W5:Y:S01]  /*0ad0*/  F2F.F64.F32 R12, R22 ;  /* 0x00000016000c7310 */ /* 0x000f620000201800 */
[----:B----4-:R-:W-:-:S08]  /*0ae0*/  DADD R10, R16, -R10 ;  /* 0x00000000100a7229 */ /* 0x010fd0000000080a */
[----:B------:R-:W-:Y:S02]  /*0af0*/  DFMA R20, R10, R10, R20 ;  /* 0x0000000a0a14722b */ /* 0x000fe40000000014 */
[----:B-----5:R-:W-:-:S08]  /*0b00*/  DADD R8, R12, -R8 ;  /* 0x000000000c087229 */ /* 0x020fd00000000808 */
[----:B0-----:R-:W-:-:S11]  /*0b10*/  DFMA R20, R8, R8, R20 ;  /* 0x000000080814722b */ /* 0x001fd60000000014 */
.L_x_4:
[----:B------:R-:W-:Y:S05]  /*0b20*/  BRA.U UP1, `(.L_x_0) ;  /* 0x0000000101447547 */ /* 0x000fea000b800000 */
[----:B------:R-:W0:Y:S01]  /*0b30*/  LDC.64 R10, c[0x0][0x388] ;  /* 0x0000e200ff0a7b82 */ /* 0x000e220000000a00 */
[----:B------:R-:W-:-:S04]  /*0b40*/  VIADD R7, R6, UR4 ;  /* 0x0000000406077c36 */ /* 0x000fc80008000000 */
[----:B0-----:R-:W-:-:S06]  /*0b50*/  IMAD.WIDE R6, R7, 0x8, R10 ;  /* 0x0000000807067825 */ /* 0x001fcc00078e020a */
[----:B------:R-:W2:Y:S01]  /*0b60*/  LDG.E.64 R6, desc[UR12][R6.64] ;  /* 0x0000000c06067981 */ /* 0x000ea2000c1e1b00 */
[----:B------:R-:W-:-:S05]  /*0b70*/  IADD3 R5, PT, PT, R5, UR4, RZ ;  /* 0x0000000405057c10 */ /* 0x000fca000fffe0ff */
[----:B------:R-:W-:-:S06]  /*0b80*/  IMAD.WIDE R10, R5, 0x8, R10 ;  /* 0x00000008050a7825 */ /* 0x000fcc00078e020a */
[----:B------:R-:W3:Y:S01]  /*0b90*/  LDG.E.64 R10, desc[UR12][R10.64] ;  /* 0x0000000c0a0a7981 */ /* 0x000ee2000c1e1b00 */
[----:B------:R-:W0:Y:S01]  /*0ba0*/  S2UR UR6, SR_CgaCtaId ;  /* 0x00000000000679c3 */ /* 0x000e220000008800 */
[----:B------:R-:W-:Y:S01]  /*0bb0*/  UMOV UR5, 0x400 ;  /* 0x0000040000057882 */ /* 0x000fe20000000000 */
[----:B------:R-:W-:Y:S01]  /*0bc0*/  VIADD R4, R4, UR4 ;  /* 0x0000000404047c36 */ /* 0x000fe20008000000 */
[----:B0-----:R-:W-:-:S06]  /*0bd0*/  ULEA UR5, UR6, UR5, 0x18 ;  /* 0x0000000506057291 */ /* 0x001fcc000f8ec0ff */
[----:B------:R-:W-:Y:S01]  /*0be0*/  LEA R5, R4, UR5, 0x2 ;  /* 0x0000000504057c11 */ /* 0x000fe2000f8e10ff */
[----:B--2---:R-:W0:Y:S08]  /*0bf0*/  F2F.F32.F64 R2, R6 ;  /* 0x0000000600027310 */ /* 0x004e300000301000 */
[----:B0-----:R-:W3:Y:S01]  /*0c00*/  F2F.F64.F32 R8, R2 ;  /* 0x0000000200087310 */ /* 0x001ee20000201800 */
[----:B------:R0:W-:Y:S01]  /*0c10*/  STS [R5], R2 ;  /* 0x0000000205007388 */ /* 0x0001e20000000800 */
[----:B---3--:R-:W-:-:S08]  /*0c20*/  DADD R8, R8, -R10 ;  /* 0x0000000008087229 */ /* 0x008fd0000000080a */
[----:B0-----:R-:W-:-:S11]  /*0c30*/  DFMA R20, R8, R8, R20 ;  /* 0x000000080814722b */ /* 0x001fd60000000014 */
.L_x_0:
[----:B------:R-:W0:Y:S01]  /*0c40*/  MUFU.RSQ64H R5, R21 ;  /* 0x0000001500057308 */ /* 0x000e220000001c00 */
[----:B------:R-:W-:Y:S01]  /*0c50*/  IADD3 R4, PT, PT, R21, -0x3500000, RZ ;  /* 0xfcb0000015047810 */ /* 0x000fe20007ffe0ff */
[----:B------:R-:W-:Y:S01]  /*0c60*/  IMAD.MOV.U32 R8, RZ, RZ, 0x0 ;  /* 0x00000000ff087424 */ /* 0x000fe200078e00ff */
[----:B------:R-:W-:Y:S01]  /*0c70*/  MOV R9, 0x3fd80000 ;  /* 0x3fd8000000097802 */ /* 0x000fe20000000f00 */
[----:B------:R-:W-:Y:S01]  /*0c80*/  BSSY.RECONVERGENT B0, `(.L_x_5) ;  /* 0x000000f000007945 */ /* 0x000fe20003800200 */
[----:B------:R-:W-:Y:S02]  /*0c90*/  ISETP.GE.U32.AND P0, PT, R4, 0x7ca00000, PT ;  /* 0x7ca000000400780c */ /* 0x000fe40003f06070 */
[----:B0-----:R-:W-:-:S08]  /*0ca0*/  DMUL R6, R4, R4 ;  /* 0x0000000404067228 */ /* 0x001fd00000000000 */
[----:B------:R-:W-:-:S08]  /*0cb0*/  DFMA R6, -R6, R20, 1 ;  /* 0x3ff000000606742b */ /* 0x000fd00000000114 */
[----:B------:R-:W-:Y:S02]  /*0cc0*/  DFMA R8, R6, R8, 0.5 ;  /* 0x3fe000000608742b */ /* 0x000fe40000000008 */
[----:B------:R-:W-:-:S08]  /*0cd0*/  DMUL R6, R4, R6 ;  /* 0x0000000604067228 */ /* 0x000fd00000000000 */
[----:B------:R-:W-:-:S08]  /*0ce0*/  DFMA R12, R8, R6, R4 ;  /* 0x00000006080c722b */ /* 0x000fd00000000004 */
[----:B------:R-:W-:Y:S02]  /*0cf0*/  DMUL R6, R12, R20 ;  /* 0x000000140c067228 */ /* 0x000fe40000000000 */
[----:B------:R-:W-:Y:S01]  /*0d00*/  VIADD R11, R13, 0xfff00000 ;  /* 0xfff000000d0b7836 */ /* 0x000fe20000000000 */
[----:B------:R-:W-:-:S05]  /*0d10*/  MOV R10, R12 ;  /* 0x0000000c000a7202 */ /* 0x000fca0000000f00 */
[----:B------:R-:W-:-:S08]  /*0d20*/  DFMA R14, R6, -R6, R20 ;  /* 0x80000006060e722b */ /* 0x000fd00000000014 */
[----:B------:R-:W-:Y:S01]  /*0d30*/  DFMA R8, R14, R10, R6 ;  /* 0x0000000a0e08722b */ /* 0x000fe20000000006 */
[----:B------:R-:W-:Y:S10]  /*0d40*/  @!P0 BRA `(.L_x_6) ;  /* 0x0000000000088947 */ /* 0x000ff40003800000 */
[----:B------:R-:W-:-:S07]  /*0d50*/  MOV R2, 0xd70 ;  /* 0x00000d7000027802 */ /* 0x000fce0000000f00 */
[----:B-1-3--:R-:W-:Y:S05]  /*0d60*/  CALL.REL.NOINC `($__internal_0_$__cuda_sm20_dsqrt_rn_f64_mediumpath_v1) ;  /* 0x00000000001c7944 */ /* 0x00afea0003c00000 */
.L_x_6:
[----:B------:R-:W-:Y:S05]  /*0d70*/  BSYNC.RECONVERGENT B0 ;  /* 0x0000000000007941 */ /* 0x000fea0003800200 */
.L_x_5:
[----:B------:R-:W0:Y:S01]  /*0d80*/  LDC.64 R4, c[0x0][0x380] ;  /* 0x0000e000ff047b82 */ /* 0x000e220000000a00 */
[----:B------:R-:W1:Y:S02]  /*0d90*/  LDCU UR4, c[0x0][0x374] ;  /* 0x00006e80ff0477ac */ /* 0x000e640008000800 */
[----:B-1-3--:R-:W-:-:S04]  /*0da0*/  IMAD R3, R0, UR4, R3 ;  /* 0x0000000400037c24 */ /* 0x00afc8000f8e0203 */
[----:B0-----:R-:W-:-:S05]  /*0db0*/  IMAD.WIDE.U32 R2, R3, 0x8, R4 ;  /* 0x0000000803027825 */ /* 0x001fca00078e0004 */
[----:B------:R-:W-:Y:S01]  /*0dc0*/  STG.E.64 desc[UR12][R2.64], R8 ;  /* 0x0000000802007986 */ /* 0x000fe2000c101b0c */
[----:B------:R-:W-:Y:S05]  /*0dd0*/  EXIT ;  /* 0x000000000000794d */ /* 0x000fea0003800000 */
        .weak           $__internal_0_$__cuda_sm20_dsqrt_rn_f64_mediumpath_v1
        .type           $__internal_0_$__cuda_sm20_dsqrt_rn_f64_mediumpath_v1,@function
        .size           $__internal_0_$__cuda_sm20_dsqrt_rn_f64_mediumpath_v1,(.L_x_12 - $__internal_0_$__cuda_sm20_dsqrt_rn_f64_mediumpath_v1)
$__internal_0_$__cuda_sm20_dsqrt_rn_f64_mediumpath_v1:
[----:B------:R-:W-:Y:S01]  /*0de0*/  ISETP.GE.U32.AND P0, PT, R4, -0x3400000, PT ;  /* 0xfcc000000400780c */ /* 0x000fe20003f06070 */
[----:B------:R-:W-:Y:S01]  /*0df0*/  BSSY.RECONVERGENT B1, `(.L_x_7) ;  /* 0x0000028000017945 */ /* 0x000fe20003800200 */
[----:B------:R-:W-:Y:S01]  /*0e00*/  IMAD.MOV.U32 R13, RZ, RZ, R11 ;  /* 0x000000ffff0d7224 */ /* 0x000fe200078e000b */
[----:B------:R-:W-:Y:S01]  /*0e10*/  MOV R10, R20 ;  /* 0x00000014000a7202 */ /* 0x000fe20000000f00 */
[----:B------:R-:W-:Y:S01]  /*0e20*/  IMAD.MOV.U32 R11, RZ, RZ, R21 ;  /* 0x000000ffff0b7224 */ /* 0x000fe200078e0015 */
[----:B------:R-:W-:Y:S01]  /*0e30*/  MOV R4, R14 ;  /* 0x0000000e00047202 */ /* 0x000fe20000000f00 */
[----:B------:R-:W-:-:S07]  /*0e40*/  IMAD.MOV.U32 R5, RZ, RZ, R15 ;  /* 0x000000ffff057224 */ /* 0x000fce00078e000f */
[----:B------:R-:W-:Y:S05]  /*0e50*/  @!P0 BRA `(.L_x_8) ;  /* 0x0000000000208947 */ /* 0x000fea0003800000 */
[----:B------:R-:W-:-:S10]  /*0e60*/  DFMA.RM R4, R4, R12, R6 ;  /* 0x0000000c0404722b */ /* 0x000fd40000004006 */
[----:B------:R-:W-:-:S04]  /*0e70*/  IADD3 R8, P0, PT, R4, 0x1, RZ ;  /* 0x0000000104087810 */ /* 0x000fc80007f1e0ff */
[----:B------:R-:W-:-:S06]  /*0e80*/  IADD3.X R9, PT, PT, RZ, R5, RZ, P0, !PT ;  /* 0x00000005ff097210 */ /* 0x000fcc00007fe4ff */
[----:B------:R-:W-:-:S08]  /*0e90*/  DFMA.RP R6, -R4, R8, R10 ;  /* 0x000000080406722b */ /* 0x000fd0000000810a */
[----:B------:R-:W-:-:S06]  /*0ea0*/  DSETP.GT.AND P0, PT, R6, RZ, PT ;  /* 0x000000ff0600722a */ /* 0x000fcc0003f04000 */
[----:B------:R-:W-:Y:S02]  /*0eb0*/  FSEL R4, R8, R4, P0 ;  /* 0x0000000408047208 */ /* 0x000fe40000000000 */
[----:B------:R-:W-:Y:S01]  /*0ec0*/  FSEL R5, R9, R5, P0 ;  /* 0x0000000509057208 */ /* 0x000fe20000000000 */
[----:B------:R-:W-:Y:S06]  /*0ed0*/  BRA `(.L_x_9) ;  /* 0x0000000000647947 */ /* 0x000fec0003800000 */
.L_x_8:
[----:B------:R-:W-:-:S14]  /*0ee0*/  DSETP.NE.AND P0, PT, R10, RZ, PT ;  /* 0x000000ff0a00722a */ /* 0x000fdc0003f05000 */
[----:B------:R-:W-:Y:S05]  /*0ef0*/  @!P0 BRA `(.L_x_10) ;  /* 0x0000000000588947 */ /* 0x000fea0003800000 */
[----:B------:R-:W-:-:S13]  /*0f00*/  ISETP.GE.AND P0, PT, R11, RZ, PT ;  /* 0x000000ff0b00720c */ /* 0x000fda0003f06270 */
[----:B------:R-:W-:Y:S01]  /*0f10*/  @!P0 IMAD.MOV.U32 R4, RZ, RZ, 0x0 ;  /* 0x00000000ff048424 */ /* 0x000fe200078e00ff */
[----:B------:R-:W-:Y:S01]  /*0f20*/  @!P0 MOV R5, 0xfff80000 ;  /* 0xfff8000000058802 */ /* 0x000fe20000000f00 */
[----:B------:R-:W-:Y:S06]  /*0f30*/  @!P0 BRA `(.L_x_9) ;  /* 0x00000000004c8947 */ /* 0x000fec0003800000 */
[----:B------:R-:W-:-:S13]  /*0f40*/  ISETP.GT.AND P0, PT, R11, 0x7fefffff, PT ;  /* 0x7fefffff0b00780c */ /* 0x000fda0003f04270 */
[----:B------:R-:W-:Y:S05]  /*0f50*/  @P0 BRA `(.L_x_10) ;  /* 0x0000000000400947 */ /* 0x000fea0003800000 */
[----:B------:R-:W-:Y:S01]  /*0f60*/  DMUL R4, R10, 8.11296384146066816958e+31 ;  /* 0x469000000a047828 */ /* 0x000fe20000000000 */
[----:B------:R-:W-:Y:S01]  /*0f70*/  IMAD.MOV.U32 R6, RZ, RZ, RZ ;  /* 0x000000ffff067224 */ /* 0x000fe200078e00ff */
[----:B------:R-:W-:Y:S01]  /*0f80*/  MOV R10, 0x0 ;  /* 0x00000000000a7802 */ /* 0x000fe20000000f00 */
[----:B------:R-:W-:-:S03]  /*0f90*/  IMAD.MOV.U32 R11, RZ, RZ, 0x3fd80000 ;  /* 0x3fd80000ff0b7424 */ /* 0x000fc600078e00ff */
[----:B------:R-:W0:Y:S02]  /*0fa0*/  MUFU.RSQ64H R7, R5 ;  /* 0x0000000500077308 */ /* 0x000e240000001c00 */
[----:B0-----:R-:W-:-:S08]  /*0fb0*/  DMUL R8, R6, R6 ;  /* 0x0000000606087228 */ /* 0x001fd00000000000 */
[----:B------:R-:W-:-:S08]  /*0fc0*/  DFMA R8, R4, -R8, 1 ;  /* 0x3ff000000408742b */ /* 0x000fd00000000808 */
[----:B------:R-:W-:Y:S02]  /*0fd0*/  DFMA R10, R8, R10, 0.5 ;  /* 0x3fe00000080a742b */ /* 0x000fe4000000000a */
[----:B------:R-:W-:-:S08]  /*0fe0*/  DMUL R8, R6, R8 ;  /* 0x0000000806087228 */ /* 0x000fd00000000000 */
[----:B------:R-:W-:-:S08]  /*0ff0*/  DFMA R8, R10, R8, R6 ;  /* 0x000000080a08722b */ /* 0x000fd00000000006 */
[----:B------:R-:W-:Y:S02]  /*1000*/  DMUL R6, R4, R8 ;  /* 0x0000000804067228 */ /* 0x000fe40000000000 */
[----:B------:R-:W-:-:S06]  /*1010*/  IADD3 R9, PT, PT, R9, -0x100000, RZ ;  /* 0xfff0000009097810 */ /* 0x000fcc0007ffe0ff */
[----:B------:R-:W-:-:S08]  /*1020*/  DFMA R10, R6, -R6, R4 ;  /* 0x80000006060a722b */ /* 0x000fd00000000004 */
[----:B------:R-:W-:-:S10]  /*1030*/  DFMA R4, R8, R10, R6 ;  /* 0x0000000a0804722b */ /* 0x000fd40000000006 */
[----:B------:R-:W-:Y:S01]  /*1040*/  VIADD R5, R5, 0xfcb00000 ;  /* 0xfcb0000005057836 */ /* 0x000fe20000000000 */
[----:B------:R-:W-:Y:S06]  /*1050*/  BRA `(.L_x_9) ;  /* 0x0000000000047947 */ /* 0x000fec0003800000 */
.L_x_10:
[----:B------:R-:W-:-:S11]  /*1060*/  DADD R4, R10, R10 ;  /* 0x000000000a047229 */ /* 0x000fd6000000000a */
.L_x_9:
[----:B------:R-:W-:Y:S05]  /*1070*/  BSYNC.RECONVERGENT B1 ;  /* 0x0000000000017941 */ /* 0x000fea0003800200 */
.L_x_7:
[----:B------:R-:W-:Y:S01]  /*1080*/  MOV R8, R4 ;  /* 0x0000000400087202 */ /* 0x000fe20000000f00 */
[----:B------:R-:W-:Y:S01]  /*1090*/  IMAD.MOV.U32 R9, RZ, RZ, R5 ;  /* 0x000000ffff097224 */ /* 0x000fe200078e0005 */
[----:B------:R-:W-:Y:S01]  /*10a0*/  MOV R4, R2 ;  /* 0x0000000200047202 */ /* 0x000fe20000000f00 */
[----:B------:R-:W-:-:S04]  /*10b0*/  IMAD.MOV.U32 R5, RZ, RZ, 0x0 ;  /* 0x00000000ff057424 */ /* 0x000fc800078e00ff */
[----:B------:R-:W-:Y:S05]  /*10c0*/  RET.REL.NODEC R4 `(_Z10cal_dist_3PdS_PiS0_i) ;  /* 0xffffffec04cc7950 */ /* 0x000fea0003c3ffff */
.L_x_11:
[----:B------:R-:W-:-:S00]  /*10d0*/  BRA `(.L_x_11) ;  /* 0xfffffffc00fc7947 */ /* 0x000fc0000383ffff */
[----:B------:R-:W-:-:S00]  /*10e0*/  NOP ;  /* 0x0000000000007918 */ /* 0x000fc00000000000 */
        /* <DEDUP_REMOVED lines=9> */
.L_x_12:


//--------------------- .nv.shared._Z10cal_dist_3PdS_PiS0_i --------------------------
	.section	.nv.shared._Z10cal_dist_3PdS_PiS0_i,"aw",@nobits
	.sectionflags	@""
	.align	16
	.zero		1024


//--------------------- .nv.shared.reserved.0     --------------------------
	.section	.nv.shared.reserved.0,"aw",@nobits
	.weak		__nv_reservedSMEM_offset_0_alias
	.size		__nv_reservedSMEM_offset_0_alias, 0, 64
	.other		__nv_reservedSMEM_offset_0_alias,@"STO_CUDA_RESERVED_SHARED STV_DEFAULT"
__nv_reservedSMEM_offset_0_alias:
	.zero		0
	.zero		64


//--------------------- .nv.constant0._Z10cal_dist_3PdS_PiS0_i --------------------------
	.section	.nv.constant0._Z10cal_dist_3PdS_PiS0_i,"a",@progbits
	.sectionflags	@""
	.align	4
.nv.constant0._Z10cal_dist_3PdS_PiS0_i:
	.zero		932


//--------------------- SYMBOLS --------------------------

	.type		.nv.reservedSmem.offset0,@object
	.size		.nv.reservedSmem.offset0,0x4
	.type		.nv.reservedSmem.cap,@object
	.size		.nv.reservedSmem.cap,0x4
